//
// Generated by NVIDIA NVVM Compiler
//
// Compiler Build ID: CL-36424714
// Cuda compilation tools, release 13.0, V13.0.88
// Based on NVVM 20.0.0
//

.version 9.0
.target sm_100
.address_size 64

	// .globl	_Z19convolution1DTilingPKfPfi
.const .align 4 .b8 d_kernel[20];
// _ZZ19convolution1DTilingPKfPfiE10sharedTile has been demoted

.visible .entry _Z19convolution1DTilingPKfPfi(
	.param .u64 .ptr .align 1 _Z19convolution1DTilingPKfPfi_param_0,
	.param .u64 .ptr .align 1 _Z19convolution1DTilingPKfPfi_param_1,
	.param .u32 _Z19convolution1DTilingPKfPfi_param_2
)
{
	.reg .pred 	%p<19>;
	.reg .b32 	%r<16>;
	.reg .b32 	%f<36>;
	.reg .b64 	%rd<13>;
	// demoted variable
	.shared .align 4 .b8 _ZZ19convolution1DTilingPKfPfiE10sharedTile[144];
	ld.param.u64 	%rd3, [_Z19convolution1DTilingPKfPfi_param_0];
	ld.param.u64 	%rd2, [_Z19convolution1DTilingPKfPfi_param_1];
	ld.param.u32 	%r7, [_Z19convolution1DTilingPKfPfi_param_2];
	cvta.to.global.u64 	%rd1, %rd3;
	mov.u32 	%r1, %tid.x;
	mov.u32 	%r2, %ntid.x;
	mov.u32 	%r8, %ctaid.x;
	mad.lo.s32 	%r3, %r2, %r8, %r1;
	setp.ge.s32 	%p1, %r3, %r7;
	shl.b32 	%r9, %r1, 2;
	mov.u32 	%r10, _ZZ19convolution1DTilingPKfPfiE10sharedTile;
	add.s32 	%r4, %r10, %r9;
	@%p1 bra 	$L__BB0_2;
	mul.wide.s32 	%rd4, %r3, 4;
	add.s64 	%rd5, %rd1, %rd4;
	ld.global.f32 	%f15, [%rd5];
	st.shared.f32 	[%r4+8], %f15;
$L__BB0_2:
	setp.gt.u32 	%p2, %r1, 1;
	@%p2 bra 	$L__BB0_8;
	add.s32 	%r5, %r3, -2;
	setp.lt.s32 	%p3, %r5, 0;
	mov.f32 	%f29, 0f00000000;
	@%p3 bra 	$L__BB0_5;
	mul.wide.u32 	%rd6, %r5, 4;
	add.s64 	%rd7, %rd1, %rd6;
	ld.global.f32 	%f29, [%rd7];
$L__BB0_5:
	st.shared.f32 	[%r4], %f29;
	add.s32 	%r6, %r3, %r2;
	setp.ge.s32 	%p4, %r6, %r7;
	mov.f32 	%f30, 0f00000000;
	@%p4 bra 	$L__BB0_7;
	mul.wide.s32 	%rd8, %r6, 4;
	add.s64 	%rd9, %rd1, %rd8;
	ld.global.f32 	%f30, [%rd9];
$L__BB0_7:
	shl.b32 	%r11, %r2, 2;
	add.s32 	%r12, %r4, %r11;
	st.shared.f32 	[%r12+8], %f30;
$L__BB0_8:
	setp.ge.s32 	%p5, %r3, %r7;
	bar.sync 	0;
	@%p5 bra 	$L__BB0_20;
	setp.lt.s32 	%p6, %r3, 2;
	add.s32 	%r13, %r3, -2;
	setp.ge.s32 	%p7, %r13, %r7;
	mov.f32 	%f32, 0f00000000;
	or.pred  	%p8, %p6, %p7;
	@%p8 bra 	$L__BB0_11;
	ld.shared.f32 	%f19, [%r4];
	ld.const.f32 	%f20, [d_kernel];
	fma.rn.f32 	%f32, %f19, %f20, 0f00000000;
$L__BB0_11:
	setp.lt.s32 	%p9, %r3, 1;
	setp.gt.s32 	%p10, %r3, %r7;
	or.pred  	%p11, %p9, %p10;
	@%p11 bra 	$L__BB0_13;
	ld.shared.f32 	%f21, [%r4+4];
	ld.const.f32 	%f22, [d_kernel+4];
	fma.rn.f32 	%f32, %f21, %f22, %f32;
$L__BB0_13:
	setp.lt.s32 	%p12, %r3, 0;
	@%p12 bra 	$L__BB0_15;
	ld.shared.f32 	%f23, [%r4+8];
	ld.const.f32 	%f24, [d_kernel+8];
	fma.rn.f32 	%f32, %f23, %f24, %f32;
$L__BB0_15:
	setp.lt.s32 	%p13, %r3, -1;
	add.s32 	%r14, %r3, 1;
	setp.ge.s32 	%p14, %r14, %r7;
	or.pred  	%p15, %p13, %p14;
	@%p15 bra 	$L__BB0_17;
	ld.shared.f32 	%f25, [%r4+12];
	ld.const.f32 	%f26, [d_kernel+12];
	fma.rn.f32 	%f32, %f25, %f26, %f32;
$L__BB0_17:
	setp.lt.s32 	%p16, %r3, -2;
	add.s32 	%r15, %r3, 2;
	setp.ge.s32 	%p17, %r15, %r7;
	or.pred  	%p18, %p16, %p17;
	@%p18 bra 	$L__BB0_19;
	ld.shared.f32 	%f27, [%r4+16];
	ld.const.f32 	%f28, [d_kernel+16];
	fma.rn.f32 	%f32, %f27, %f28, %f32;
$L__BB0_19:
	cvta.to.global.u64 	%rd10, %rd2;
	mul.wide.s32 	%rd11, %r3, 4;
	add.s64 	%rd12, %rd10, %rd11;
	st.global.f32 	[%rd12], %f32;
$L__BB0_20:
	ret;

}


// ===== COMPILED SASS (sm_100) =====

	.target	sm_100

	.elftype	@"ET_EXEC"


//--------------------- .note.nv.tkinfo           --------------------------
	.section	.note.nv.tkinfo,"",@"SHT_NOTE"
	.sectionflags	@"SHF_NOTE_NV_TKINFO"
	.tkinfo
        /*0018*/ 	.word	0x00000002
        /*0030*/ 	.string	""
        /*0030*/ 	.string	"ptxas"
        /*0030*/ 	.string	"Cuda compilation tools, release 13.0, V13.0.88"
        /*0030*/ 	.string	"Build cuda_13.0.r13.0/compiler.36424714_0"
        /*0030*/ 	.string	"-arch sm_100 -m 64 "



//--------------------- .note.nv.cuinfo           --------------------------
	.section	.note.nv.cuinfo,"",@"SHT_NOTE"
	.sectionflags	@"SHF_NOTE_NV_CUINFO"
        /*0018*/ 	.short	0x0002
        /*001a*/ 	.short	0x0064
        /*001c*/ 	.short	0x0082
	.zero		2


//--------------------- .nv.info                  --------------------------
	.section	.nv.info,"",@"SHT_CUDA_INFO"
	.align	4


	//----- nvinfo : EIATTR_REGCOUNT
	.align		4
        /*0000*/ 	.byte	0x04, 0x2f
        /*0002*/ 	.short	(.L_2 - .L_1)
	.align		4
.L_1:
        /*0004*/ 	.word	index@(_Z19convolution1DTilingPKfPfi)
        /*0008*/ 	.word	0x00000012


	//----- nvinfo : EIATTR_FRAME_SIZE
	.align		4
.L_2:
        /*000c*/ 	.byte	0x04, 0x11
        /*000e*/ 	.short	(.L_4 - .L_3)
	.align		4
.L_3:
        /*0010*/ 	.word	index@(_Z19convolution1DTilingPKfPfi)
        /*0014*/ 	.word	0x00000000


	//----- nvinfo : EIATTR_MIN_STACK_SIZE
	.align		4
.L_4:
        /*0018*/ 	.byte	0x04, 0x12
        /*001a*/ 	.short	(.L_6 - .L_5)
	.align		4
.L_5:
        /*001c*/ 	.word	index@(_Z19convolution1DTilingPKfPfi)
        /*0020*/ 	.word	0x00000000
.L_6:


//--------------------- .nv.compat                --------------------------
	.section	.nv.compat,"",@"SHT_CUDA_COMPAT_INFO"
	.align	4
        /*0000*/ 	.byte	0x02, 0x09, 0x00, 0x00, 0x02, 0x02, 0x01, 0x00, 0x02, 0x05, 0x05, 0x00, 0x03, 0x07, 0x01, 0x01
        /*0010*/ 	.byte	0x02, 0x03, 0x00, 0x00, 0x02, 0x06, 0x01, 0x00, 0x04, 0x0b, 0x08, 0x00, 0x09, 0x00, 0x00, 0x00
        /*0020*/ 	.byte	0x00, 0x00, 0x00, 0x00


//--------------------- .nv.info._Z19convolution1DTilingPKfPfi --------------------------
	.section	.nv.info._Z19convolution1DTilingPKfPfi,"",@"SHT_CUDA_INFO"
	.sectionflags	@""
	.align	4


	//----- nvinfo : EIATTR_CUDA_API_VERSION
	.align		4
        /*0000*/ 	.byte	0x04, 0x37
        /*0002*/ 	.short	(.L_8 - .L_7)
.L_7:
        /*0004*/ 	.word	0x00000082


	//----- nvinfo : EIATTR_KPARAM_INFO
	.align		4
.L_8:
        /*0008*/ 	.byte	0x04, 0x17
        /*000a*/ 	.short	(.L_10 - .L_9)
.L_9:
        /*000c*/ 	.word	0x00000000
        /*0010*/ 	.short	0x0002
        /*0012*/ 	.short	0x0010
        /*0014*/ 	.byte	0x00, 0xf0, 0x11, 0x00


	//----- nvinfo : EIATTR_KPARAM_INFO
	.align		4
.L_10:
        /*0018*/ 	.byte	0x04, 0x17
        /*001a*/ 	.short	(.L_12 - .L_11)
.L_11:
        /*001c*/ 	.word	0x00000000
        /*0020*/ 	.short	0x0001
        /*0022*/ 	.short	0x0008
        /*0024*/ 	.byte	0x00, 0xf5, 0x21, 0x00


	//----- nvinfo : EIATTR_KPARAM_INFO
	.align		4
.L_12:
        /*0028*/ 	.byte	0x04, 0x17
        /*002a*/ 	.short	(.L_14 - .L_13)
.L_13:
        /*002c*/ 	.word	0x00000000
        /*0030*/ 	.short	0x0000
        /*0032*/ 	.short	0x0000
        /*0034*/ 	.byte	0x00, 0xf5, 0x21, 0x00


	//----- nvinfo : EIATTR_SPARSE_MMA_MASK
	.align		4
.L_14:
        /*0038*/ 	.byte	0x03, 0x50
        /*003a*/ 	.short	0x0000


	//----- nvinfo : EIATTR_MAXREG_COUNT
	.align		4
        /*003c*/ 	.byte	0x03, 0x1b
        /*003e*/ 	.short	0x00ff


	//----- nvinfo : EIATTR_NUM_BARRIERS
	.align		4
        /*0040*/ 	.byte	0x02, 0x4c
        /*0042*/ 	.byte	0x01
	.zero		1


	//----- nvinfo : EIATTR_MERCURY_ISA_VERSION
	.align		4
        /*0044*/ 	.byte	0x03, 0x5f
        /*0046*/ 	.short	0x0101


	//----- nvinfo : EIATTR_VRC_CTA_INIT_COUNT
	.align		4
        /*0048*/ 	.byte	0x02, 0x4a
	.zero		1
	.zero		1


	//----- nvinfo : EIATTR_EXIT_INSTR_OFFSETS
	.align		4
        /*004c*/ 	.byte	0x04, 0x1c
        /*004e*/ 	.short	(.L_16 - .L_15)


	//   ....[0]....
.L_15:
        /*0050*/ 	.word	0x00000240


	//   ....[1]....
        /*0054*/ 	.word	0x00000440


	//----- nvinfo : EIATTR_CRS_STACK_SIZE
	.align		4
.L_16:
        /*0058*/ 	.byte	0x04, 0x1e
        /*005a*/ 	.short	(.L_18 - .L_17)
.L_17:
        /*005c*/ 	.word	0x00000000


	//----- nvinfo : EIATTR_CBANK_PARAM_SIZE
	.align		4
.L_18:
        /*0060*/ 	.byte	0x03, 0x19
        /*0062*/ 	.short	0x0014


	//----- nvinfo : EIATTR_PARAM_CBANK
	.align		4
        /*0064*/ 	.byte	0x04, 0x0a
        /*0066*/ 	.short	(.L_20 - .L_19)
	.align		4
.L_19:
        /*0068*/ 	.word	index@(.nv.constant0._Z19convolution1DTilingPKfPfi)
        /*006c*/ 	.short	0x0380
        /*006e*/ 	.short	0x0014


	//----- nvinfo : EIATTR_SW_WAR
	.align		4
.L_20:
        /*0070*/ 	.byte	0x04, 0x36
        /*0072*/ 	.short	(.L_22 - .L_21)
.L_21:
        /*0074*/ 	.word	0x00000008
.L_22:


//--------------------- .nv.callgraph             --------------------------
	.section	.nv.callgraph,"",@"SHT_CUDA_CALLGRAPH"
	.align	4
	.sectionentsize	8
	.align		4
        /*0000*/ 	.word	0x00000000
	.align		4
        /*0004*/ 	.word	0xffffffff
	.align		4
        /*0008*/ 	.word	0x00000000
	.align		4
        /*000c*/ 	.word	0xfffffffe
	.align		4
        /*0010*/ 	.word	0x00000000
	.align		4
        /*0014*/ 	.word	0xfffffffd
	.align		4
        /*0018*/ 	.word	0x00000000
	.align		4
        /*001c*/ 	.word	0xfffffffc


//--------------------- .nv.constant3             --------------------------
	.section	.nv.constant3,"a",@progbits
	.align	4
.nv.constant3:
	.type		d_kernel,@object
	.size		d_kernel,(.L_0 - d_kernel)
d_kernel:
	.zero		20
.L_0:


//--------------------- .text._Z19convolution1DTilingPKfPfi --------------------------
	.section	.text._Z19convolution1DTilingPKfPfi,"ax",@progbits
	.align	128
        .global         _Z19convolution1DTilingPKfPfi
        .type           _Z19convolution1DTilingPKfPfi,@function
        .size           _Z19convolution1DTilingPKfPfi,(.L_x_3 - _Z19convolution1DTilingPKfPfi)
        .other          _Z19convolution1DTilingPKfPfi,@"STO_CUDA_ENTRY STV_DEFAULT"
_Z19convolution1DTilingPKfPfi:
.text._Z19convolution1DTilingPKfPfi:
[----:B------:R-:W-:Y:S01]  /*0000*/  LDC R1, c[0x0][0x37c] ;  /* 0x0000df00ff017b82 */ /* 0x000fe20000000800 */
[----:B------:R-:W0:Y:S07]  /*0010*/  S2R R3, SR_TID.X ;  /* 0x0000000000037919 */ /* 0x000e2e0000002100 */
[----:B------:R-:W0:Y:S01]  /*0020*/  S2UR UR4, SR_CTAID.X ;  /* 0x00000000000479c3 */ /* 0x000e220000002500 */
[----:B------:R-:W1:Y:S01]  /*0030*/  LDCU UR8, c[0x0][0x390] ;  /* 0x00007200ff0877ac */ /* 0x000e620008000800 */
[----:B------:R-:W2:Y:S06]  /*0040*/  LDCU.64 UR6, c[0x0][0x358] ;  /* 0x00006b00ff0677ac */ /* 0x000eac0008000a00 */
[----:B------:R-:W0:Y:S02]  /*0050*/  LDC R10, c[0x0][0x360] ;  /* 0x0000d800ff0a7b82 */ /* 0x000e240000000800 */
[----:B0-----:R-:W-:-:S05]  /*0060*/  IMAD R2, R10, UR4, R3 ;  /* 0x000000040a027c24 */ /* 0x001fca000f8e0203 */
[----:B-1----:R-:W-:-:S13]  /*0070*/  ISETP.GE.AND P0, PT, R2, UR8, PT ;  /* 0x0000000802007c0c */ /* 0x002fda000bf06270 */
[----:B------:R-:W0:Y:S02]  /*0080*/  @!P0 LDC.64 R4, c[0x0][0x380] ;  /* 0x0000e000ff048b82 */ /* 0x000e240000000a00 */
[----:B0-----:R-:W-:-:S06]  /*0090*/  @!P0 IMAD.WIDE R4, R2, 0x4, R4 ;  /* 0x0000000402048825 */ /* 0x001fcc00078e0204 */
[----:B--2---:R-:W2:Y:S01]  /*00a0*/  @!P0 LDG.E R4, desc[UR6][R4.64] ;  /* 0x0000000604048981 */ /* 0x004ea2000c1e1900 */
[----:B------:R-:W0:Y:S01]  /*00b0*/  S2UR UR5, SR_CgaCtaId ;  /* 0x00000000000579c3 */ /* 0x000e220000008800 */
[----:B------:R-:W-:Y:S01]  /*00c0*/  UMOV UR4, 0x400 ;  /* 0x0000040000047882 */ /* 0x000fe20000000000 */
[----:B------:R-:W-:Y:S01]  /*00d0*/  ISETP.GT.U32.AND P1, PT, R3, 0x1, PT ;  /* 0x000000010300780c */ /* 0x000fe20003f24070 */
[----:B------:R-:W-:Y:S01]  /*00e0*/  BSSY.RECONVERGENT B0, `(.L_x_0) ;  /* 0x0000014000007945 */ /* 0x000fe20003800200 */
[----:B0-----:R-:W-:-:S06]  /*00f0*/  ULEA UR4, UR5, UR4, 0x18 ;  /* 0x0000000405047291 */ /* 0x001fcc000f8ec0ff */
[----:B------:R-:W-:-:S05]  /*0100*/  LEA R3, R3, UR4, 0x2 ;  /* 0x0000000403037c11 */ /* 0x000fca000f8e10ff */
[----:B--2---:R0:W-:Y:S01]  /*0110*/  @!P0 STS [R3+0x8], R4 ;  /* 0x0000080403008388 */ /* 0x0041e20000000800 */
[----:B------:R-:W-:Y:S05]  /*0120*/  @P1 BRA `(.L_x_1) ;  /* 0x00000000003c1947 */ /* 0x000fea0003800000 */
[C---:B------:R-:W-:Y:S02]  /*0130*/  VIADD R9, R2.reuse, 0xfffffffe ;  /* 0xfffffffe02097836 */ /* 0x040fe40000000000 */
[----:B------:R-:W-:Y:S02]  /*0140*/  HFMA2 R0, -RZ, RZ, 0, 0 ;  /* 0x00000000ff007431 */ /* 0x000fe400000001ff */
[----:B------:R-:W-:Y:S02]  /*0150*/  IMAD.IADD R11, R2, 0x1, R10 ;  /* 0x00000001020b7824 */ /* 0x000fe400078e020a */
[----:B------:R-:W-:Y:S01]  /*0160*/  IMAD.MOV.U32 R8, RZ, RZ, RZ ;  /* 0x000000ffff087224 */ /* 0x000fe200078e00ff */
[----:B------:R-:W-:Y:S02]  /*0170*/  ISETP.GE.AND P1, PT, R9, RZ, PT ;  /* 0x000000ff0900720c */ /* 0x000fe40003f26270 */
[----:B------:R-:W-:-:S11]  /*0180*/  ISETP.GE.AND P2, PT, R11, UR8, PT ;  /* 0x000000080b007c0c */ /* 0x000fd6000bf46270 */
[----:B0-----:R-:W0:Y:S08]  /*0190*/  @P1 LDC.64 R4, c[0x0][0x380] ;  /* 0x0000e000ff041b82 */ /* 0x001e300000000a00 */
[----:B------:R-:W1:Y:S01]  /*01a0*/  @!P2 LDC.64 R6, c[0x0][0x380] ;  /* 0x0000e000ff06ab82 */ /* 0x000e620000000a00 */
[----:B0-----:R-:W-:-:S05]  /*01b0*/  @P1 IMAD.WIDE.U32 R4, R9, 0x4, R4 ;  /* 0x0000000409041825 */ /* 0x001fca00078e0004 */
[----:B------:R-:W2:Y:S01]  /*01c0*/  @P1 LDG.E R0, desc[UR6][R4.64] ;  /* 0x0000000604001981 */ /* 0x000ea2000c1e1900 */
[----:B-1----:R-:W-:-:S05]  /*01d0*/  @!P2 IMAD.WIDE R6, R11, 0x4, R6 ;  /* 0x000000040b06a825 */ /* 0x002fca00078e0206 */
[----:B------:R-:W3:Y:S01]  /*01e0*/  @!P2 LDG.E R8, desc[UR6][R6.64] ;  /* 0x000000060608a981 */ /* 0x000ee2000c1e1900 */
[----:B------:R-:W-:-:S03]  /*01f0*/  LEA R9, R10, R3, 0x2 ;  /* 0x000000030a097211 */ /* 0x000fc600078e10ff */
[----:B--2---:R1:W-:Y:S04]  /*0200*/  STS [R3], R0 ;  /* 0x0000000003007388 */ /* 0x0043e80000000800 */
[----:B---3--:R1:W-:Y:S02]  /*0210*/  STS [R9+0x8], R8 ;  /* 0x0000080809007388 */ /* 0x0083e40000000800 */
.L_x_1:
[----:B------:R-:W-:Y:S05]  /*0220*/  BSYNC.RECONVERGENT B0 ;  /* 0x0000000000007941 */ /* 0x000fea0003800200 */
.L_x_0:
[----:B------:R-:W-:Y:S06]  /*0230*/  BAR.SYNC.DEFER_BLOCKING 0x0 ;  /* 0x0000000000007b1d */ /* 0x000fec0000010000 */
[----:B------:R-:W-:Y:S05]  /*0240*/  @P0 EXIT ;  /* 0x000000000000094d */ /* 0x000fea0003800000 */
[C---:B-1----:R-:W-:Y:S01]  /*0250*/  VIADD R0, R2.reuse, 0xfffffffe ;  /* 0xfffffffe02007836 */ /* 0x042fe20000000000 */
[C---:B------:R-:W-:Y:S01]  /*0260*/  ISETP.GT.AND P1, PT, R2.reuse, UR8, PT ;  /* 0x0000000802007c0c */ /* 0x040fe2000bf24270 */
[----:B0-----:R-:W0:Y:S01]  /*0270*/  LDC.64 R4, c[0x0][0x388] ;  /* 0x0000e200ff047b82 */ /* 0x001e220000000a00 */
[----:B------:R-:W-:Y:S02]  /*0280*/  ISETP.GE.AND P4, PT, R2, RZ, PT ;  /* 0x000000ff0200720c */ /* 0x000fe40003f86270 */
[----:B------:R-:W-:Y:S02]  /*0290*/  ISETP.GE.AND P0, PT, R0, UR8, PT ;  /* 0x0000000800007c0c */ /* 0x000fe4000bf06270 */
[C---:B------:R-:W-:Y:S02]  /*02a0*/  IADD3 R0, PT, PT, R2.reuse, 0x1, RZ ;  /* 0x0000000102007810 */ /* 0x040fe40007ffe0ff */
[C---:B------:R-:W-:Y:S02]  /*02b0*/  ISETP.LT.OR P0, PT, R2.reuse, 0x2, P0 ;  /* 0x000000020200780c */ /* 0x040fe40000701670 */
[----:B------:R-:W-:-:S02]  /*02c0*/  ISETP.LT.OR P1, PT, R2, 0x1, P1 ;  /* 0x000000010200780c */ /* 0x000fc40000f21670 */
[----:B------:R-:W-:Y:S01]  /*02d0*/  ISETP.GE.AND P3, PT, R0, UR8, PT ;  /* 0x0000000800007c0c */ /* 0x000fe2000bf66270 */
[C---:B------:R-:W-:Y:S01]  /*02e0*/  VIADD R0, R2.reuse, 0x2 ;  /* 0x0000000202007836 */ /* 0x040fe20000000000 */
[----:B------:R-:W-:Y:S01]  /*02f0*/  MOV R7, RZ ;  /* 0x000000ff00077202 */ /* 0x000fe20000000f00 */
[----:B------:R-:W-:Y:S01]  /*0300*/  @P4 LDS R8, [R3+0x8] ;  /* 0x0000080003084984 */ /* 0x000fe20000000800 */
[----:B------:R-:W-:Y:S01]  /*0310*/  ISETP.LT.OR P3, PT, R2, -0x1, P3 ;  /* 0xffffffff0200780c */ /* 0x000fe20001f61670 */
[----:B------:R-:W1:Y:S01]  /*0320*/  @P4 LDC R13, c[0x3][0x8] ;  /* 0x00c00200ff0d4b82 */ /* 0x000e620000000800 */
[----:B------:R-:W-:-:S03]  /*0330*/  ISETP.GE.AND P2, PT, R0, UR8, PT ;  /* 0x0000000800007c0c */ /* 0x000fc6000bf46270 */
[----:B------:R-:W2:Y:S01]  /*0340*/  @!P0 LDS R0, [R3] ;  /* 0x0000000003008984 */ /* 0x000ea20000000800 */
[----:B------:R-:W-:-:S03]  /*0350*/  ISETP.LT.OR P2, PT, R2, -0x2, P2 ;  /* 0xfffffffe0200780c */ /* 0x000fc60001741670 */
[----:B------:R-:W3:Y:S01]  /*0360*/  @!P1 LDS R6, [R3+0x4] ;  /* 0x0000040003069984 */ /* 0x000ee20000000800 */
[----:B------:R-:W2:Y:S03]  /*0370*/  @!P0 LDC R9, c[0x3][RZ] ;  /* 0x00c00000ff098b82 */ /* 0x000ea60000000800 */
[----:B------:R-:W4:Y:S05]  /*0380*/  @!P3 LDS R10, [R3+0xc] ;  /* 0x00000c00030ab984 */ /* 0x000f2a0000000800 */
[----:B------:R-:W3:Y:S01]  /*0390*/  @!P1 LDC R11, c[0x3][0x4] ;  /* 0x00c00100ff0b9b82 */ /* 0x000ee20000000800 */
[----:B------:R0:W5:Y:S07]  /*03a0*/  @!P2 LDS R12, [R3+0x10] ;  /* 0x00001000030ca984 */ /* 0x00016e0000000800 */
[----:B------:R-:W4:Y:S01]  /*03b0*/  @!P3 LDC R14, c[0x3][0xc] ;  /* 0x00c00300ff0ebb82 */ /* 0x000f220000000800 */
[----:B0-----:R-:W-:-:S07]  /*03c0*/  IMAD.WIDE R2, R2, 0x4, R4 ;  /* 0x0000000402027825 */ /* 0x001fce00078e0204 */
[----:B------:R-:W5:Y:S01]  /*03d0*/  @!P2 LDC R15, c[0x3][0x10] ;  /* 0x00c00400ff0fab82 */ /* 0x000f620000000800 */
[----:B--2---:R-:W-:-:S04]  /*03e0*/  @!P0 FFMA R7, R0, R9, RZ ;  /* 0x0000000900078223 */ /* 0x004fc800000000ff */
[----:B---3--:R-:W-:-:S04]  /*03f0*/  @!P1 FFMA R7, R6, R11, R7 ;  /* 0x0000000b06079223 */ /* 0x008fc80000000007 */
[----:B-1----:R-:W-:-:S04]  /*0400*/  @P4 FFMA R7, R8, R13, R7 ;  /* 0x0000000d08074223 */ /* 0x002fc80000000007 */
[----:B----4-:R-:W-:-:S04]  /*0410*/  @!P3 FFMA R7, R10, R14, R7 ;  /* 0x0000000e0a07b223 */ /* 0x010fc80000000007 */
[----:B-----5:R-:W-:-:S05]  /*0420*/  @!P2 FFMA R7, R12, R15, R7 ;  /* 0x0000000f0c07a223 */ /* 0x020fca0000000007 */
[----:B------:R-:W-:Y:S01]  /*0430*/  STG.E desc[UR6][R2.64], R7 ;  /* 0x0000000702007986 */ /* 0x000fe2000c101906 */
[----:B------:R-:W-:Y:S05]  /*0440*/  EXIT ;  /* 0x000000000000794d */ /* 0x000fea0003800000 */
.L_x_2:
[----:B------:R-:W-:-:S00]  /*0450*/  BRA `(.L_x_2) ;  /* 0xfffffffc00fc7947 */ /* 0x000fc0000383ffff */
[----:B------:R-:W-:-:S00]  /*0460*/  NOP ;  /* 0x0000000000007918 */ /* 0x000fc00000000000 */
        /* <DEDUP_REMOVED lines=9> */
.L_x_3:


//--------------------- .nv.shared._Z19convolution1DTilingPKfPfi --------------------------
	.section	.nv.shared._Z19convolution1DTilingPKfPfi,"aw",@nobits
	.sectionflags	@""
	.align	4
.nv.shared._Z19convolution1DTilingPKfPfi:
	.zero		1168


//--------------------- .nv.shared.reserved.0     --------------------------
	.section	.nv.shared.reserved.0,"aw",@nobits
	.weak		__nv_reservedSMEM_offset_0_alias
	.size		__nv_reservedSMEM_offset_0_alias, 0, 64
	.other		__nv_reservedSMEM_offset_0_alias,@"STO_CUDA_RESERVED_SHARED STV_DEFAULT"
__nv_reservedSMEM_offset_0_alias:
	.zero		0
	.zero		64


//--------------------- .nv.constant0._Z19convolution1DTilingPKfPfi --------------------------
	.section	.nv.constant0._Z19convolution1DTilingPKfPfi,"a",@progbits
	.sectionflags	@""
	.align	4
.nv.constant0._Z19convolution1DTilingPKfPfi:
	.zero		916


//--------------------- SYMBOLS --------------------------

	.type		.nv.reservedSmem.offset0,@object
	.size		.nv.reservedSmem.offset0,0x4
	.type		.nv.reservedSmem.cap,@object
	.size		.nv.reservedSmem.cap,0x4
